//
// Generated by NVIDIA NVVM Compiler
//
// Compiler Build ID: CL-36424714
// Cuda compilation tools, release 13.0, V13.0.88
// Based on NVVM 20.0.0
//

.version 9.0
.target sm_100
.address_size 64

	// .globl	_Z3sumPim

.visible .entry _Z3sumPim(
	.param .u64 .ptr .align 1 _Z3sumPim_param_0,
	.param .u64 _Z3sumPim_param_1
)
{
	.reg .pred 	%p<6>;
	.reg .b32 	%r<55>;
	.reg .b64 	%rd<44>;

	ld.param.u64 	%rd16, [_Z3sumPim_param_0];
	ld.param.u64 	%rd15, [_Z3sumPim_param_1];
	cvta.to.global.u64 	%rd1, %rd16;
	mov.u32 	%r1, %ntid.x;
	mov.u32 	%r9, %nctaid.x;
	mul.lo.s32 	%r2, %r1, %r9;
	shl.b32 	%r10, %r2, 4;
	cvt.s64.s32 	%rd2, %r10;
	or.b64  	%rd17, %rd15, %rd2;
	and.b64  	%rd18, %rd17, -4294967296;
	setp.ne.s64 	%p1, %rd18, 0;
	@%p1 bra 	$L__BB0_2;
	cvt.u32.u64 	%r11, %rd2;
	cvt.u32.u64 	%r12, %rd15;
	rem.u32 	%r13, %r12, %r11;
	cvt.u64.u32 	%rd41, %r13;
	bra.uni 	$L__BB0_3;
$L__BB0_2:
	rem.u64 	%rd41, %rd15, %rd2;
$L__BB0_3:
	sub.s64 	%rd6, %rd15, %rd41;
	mov.u32 	%r15, %ctaid.x;
	mov.u32 	%r16, %tid.x;
	mad.lo.s32 	%r17, %r15, %r1, %r16;
	cvt.s64.s32 	%rd7, %r17;
	setp.le.u64 	%p2, %rd6, %rd7;
	mov.b32 	%r54, 0;
	@%p2 bra 	$L__BB0_6;
	mul.wide.s32 	%rd8, %r2, 16;
	mov.b32 	%r54, 0;
	mul.wide.s32 	%rd21, %r2, 4;
	mov.u64 	%rd42, %rd7;
$L__BB0_5:
	add.s64 	%rd10, %rd8, %rd42;
	shl.b64 	%rd19, %rd42, 2;
	add.s64 	%rd20, %rd1, %rd19;
	ld.global.u32 	%r19, [%rd20];
	add.s32 	%r20, %r19, %r54;
	add.s64 	%rd22, %rd20, %rd21;
	ld.global.u32 	%r21, [%rd22];
	add.s32 	%r22, %r21, %r20;
	add.s64 	%rd23, %rd22, %rd21;
	ld.global.u32 	%r23, [%rd23];
	add.s32 	%r24, %r23, %r22;
	add.s64 	%rd24, %rd23, %rd21;
	ld.global.u32 	%r25, [%rd24];
	add.s32 	%r26, %r25, %r24;
	add.s64 	%rd25, %rd24, %rd21;
	ld.global.u32 	%r27, [%rd25];
	add.s32 	%r28, %r27, %r26;
	add.s64 	%rd26, %rd25, %rd21;
	ld.global.u32 	%r29, [%rd26];
	add.s32 	%r30, %r29, %r28;
	add.s64 	%rd27, %rd26, %rd21;
	ld.global.u32 	%r31, [%rd27];
	add.s32 	%r32, %r31, %r30;
	add.s64 	%rd28, %rd27, %rd21;
	ld.global.u32 	%r33, [%rd28];
	add.s32 	%r34, %r33, %r32;
	add.s64 	%rd29, %rd28, %rd21;
	ld.global.u32 	%r35, [%rd29];
	add.s32 	%r36, %r35, %r34;
	add.s64 	%rd30, %rd29, %rd21;
	ld.global.u32 	%r37, [%rd30];
	add.s32 	%r38, %r37, %r36;
	add.s64 	%rd31, %rd30, %rd21;
	ld.global.u32 	%r39, [%rd31];
	add.s32 	%r40, %r39, %r38;
	add.s64 	%rd32, %rd31, %rd21;
	ld.global.u32 	%r41, [%rd32];
	add.s32 	%r42, %r41, %r40;
	add.s64 	%rd33, %rd32, %rd21;
	ld.global.u32 	%r43, [%rd33];
	add.s32 	%r44, %r43, %r42;
	add.s64 	%rd34, %rd33, %rd21;
	ld.global.u32 	%r45, [%rd34];
	add.s32 	%r46, %r45, %r44;
	add.s64 	%rd35, %rd34, %rd21;
	ld.global.u32 	%r47, [%rd35];
	add.s32 	%r48, %r47, %r46;
	add.s64 	%rd36, %rd35, %rd21;
	ld.global.u32 	%r49, [%rd36];
	add.s32 	%r54, %r49, %r48;
	setp.lt.u64 	%p3, %rd10, %rd6;
	mov.u64 	%rd42, %rd10;
	@%p3 bra 	$L__BB0_5;
$L__BB0_6:
	add.s64 	%rd43, %rd6, %rd7;
	setp.ge.u64 	%p4, %rd43, %rd15;
	@%p4 bra 	$L__BB0_9;
	cvt.s64.s32 	%rd12, %r2;
$L__BB0_8:
	shl.b64 	%rd37, %rd43, 2;
	add.s64 	%rd38, %rd1, %rd37;
	ld.global.u32 	%r50, [%rd38];
	add.s32 	%r54, %r50, %r54;
	add.s64 	%rd43, %rd43, %rd12;
	setp.lt.u64 	%p5, %rd43, %rd15;
	@%p5 bra 	$L__BB0_8;
$L__BB0_9:
	shl.b64 	%rd39, %rd7, 2;
	add.s64 	%rd40, %rd1, %rd39;
	st.global.u32 	[%rd40], %r54;
	ret;

}


// ===== COMPILED SASS (sm_100) =====

	.target	sm_100

	.elftype	@"ET_EXEC"


//--------------------- .note.nv.tkinfo           --------------------------
	.section	.note.nv.tkinfo,"",@"SHT_NOTE"
	.sectionflags	@"SHF_NOTE_NV_TKINFO"
	.tkinfo
        /*0018*/ 	.word	0x00000002
        /*0030*/ 	.string	""
        /*0030*/ 	.string	"ptxas"
        /*0030*/ 	.string	"Cuda compilation tools, release 13.0, V13.0.88"
        /*0030*/ 	.string	"Build cuda_13.0.r13.0/compiler.36424714_0"
        /*0030*/ 	.string	"-arch sm_100 -m 64 "



//--------------------- .note.nv.cuinfo           --------------------------
	.section	.note.nv.cuinfo,"",@"SHT_NOTE"
	.sectionflags	@"SHF_NOTE_NV_CUINFO"
        /*0018*/ 	.short	0x0002
        /*001a*/ 	.short	0x0064
        /*001c*/ 	.short	0x0082
	.zero		2


//--------------------- .nv.info                  --------------------------
	.section	.nv.info,"",@"SHT_CUDA_INFO"
	.align	4


	//----- nvinfo : EIATTR_REGCOUNT
	.align		4
        /*0000*/ 	.byte	0x04, 0x2f
        /*0002*/ 	.short	(.L_1 - .L_0)
	.align		4
.L_0:
        /*0004*/ 	.word	index@(_Z3sumPim)
        /*0008*/ 	.word	0x00000020


	//----- nvinfo : EIATTR_FRAME_SIZE
	.align		4
.L_1:
        /*000c*/ 	.byte	0x04, 0x11
        /*000e*/ 	.short	(.L_3 - .L_2)
	.align		4
.L_2:
        /*0010*/ 	.word	index@($__internal_0_$__cuda_sm20_rem_u64)
        /*0014*/ 	.word	0x00000000


	//----- nvinfo : EIATTR_FRAME_SIZE
	.align		4
.L_3:
        /*0018*/ 	.byte	0x04, 0x11
        /*001a*/ 	.short	(.L_5 - .L_4)
	.align		4
.L_4:
        /*001c*/ 	.word	index@(_Z3sumPim)
        /*0020*/ 	.word	0x00000000


	//----- nvinfo : EIATTR_MIN_STACK_SIZE
	.align		4
.L_5:
        /*0024*/ 	.byte	0x04, 0x12
        /*0026*/ 	.short	(.L_7 - .L_6)
	.align		4
.L_6:
        /*0028*/ 	.word	index@(_Z3sumPim)
        /*002c*/ 	.word	0x00000000
.L_7:


//--------------------- .nv.compat                --------------------------
	.section	.nv.compat,"",@"SHT_CUDA_COMPAT_INFO"
	.align	4
        /*0000*/ 	.byte	0x02, 0x09, 0x00, 0x00, 0x02, 0x02, 0x01, 0x00, 0x02, 0x05, 0x05, 0x00, 0x03, 0x07, 0x01, 0x01
        /*0010*/ 	.byte	0x02, 0x03, 0x00, 0x00, 0x02, 0x06, 0x01, 0x00, 0x04, 0x0b, 0x08, 0x00, 0x09, 0x00, 0x00, 0x00
        /*0020*/ 	.byte	0x00, 0x00, 0x00, 0x00


//--------------------- .nv.info._Z3sumPim        --------------------------
	.section	.nv.info._Z3sumPim,"",@"SHT_CUDA_INFO"
	.sectionflags	@""
	.align	4


	//----- nvinfo : EIATTR_CUDA_API_VERSION
	.align		4
        /*0000*/ 	.byte	0x04, 0x37
        /*0002*/ 	.short	(.L_9 - .L_8)
.L_8:
        /*0004*/ 	.word	0x00000082


	//----- nvinfo : EIATTR_KPARAM_INFO
	.align		4
.L_9:
        /*0008*/ 	.byte	0x04, 0x17
        /*000a*/ 	.short	(.L_11 - .L_10)
.L_10:
        /*000c*/ 	.word	0x00000000
        /*0010*/ 	.short	0x0001
        /*0012*/ 	.short	0x0008
        /*0014*/ 	.byte	0x00, 0xf0, 0x21, 0x00


	//----- nvinfo : EIATTR_KPARAM_INFO
	.align		4
.L_11:
        /*0018*/ 	.byte	0x04, 0x17
        /*001a*/ 	.short	(.L_13 - .L_12)
.L_12:
        /*001c*/ 	.word	0x00000000
        /*0020*/ 	.short	0x0000
        /*0022*/ 	.short	0x0000
        /*0024*/ 	.byte	0x00, 0xf5, 0x21, 0x00


	//----- nvinfo : EIATTR_SPARSE_MMA_MASK
	.align		4
.L_13:
        /*0028*/ 	.byte	0x03, 0x50
        /*002a*/ 	.short	0x0000


	//----- nvinfo : EIATTR_MAXREG_COUNT
	.align		4
        /*002c*/ 	.byte	0x03, 0x1b
        /*002e*/ 	.short	0x00ff


	//----- nvinfo : EIATTR_MERCURY_ISA_VERSION
	.align		4
        /*0030*/ 	.byte	0x03, 0x5f
        /*0032*/ 	.short	0x0101


	//----- nvinfo : EIATTR_VRC_CTA_INIT_COUNT
	.align		4
        /*0034*/ 	.byte	0x02, 0x4a
	.zero		1
	.zero		1


	//----- nvinfo : EIATTR_EXIT_INSTR_OFFSETS
	.align		4
        /*0038*/ 	.byte	0x04, 0x1c
        /*003a*/ 	.short	(.L_15 - .L_14)


	//   ....[0]....
.L_14:
        /*003c*/ 	.word	0x000007a0


	//----- nvinfo : EIATTR_CRS_STACK_SIZE
	.align		4
.L_15:
        /*0040*/ 	.byte	0x04, 0x1e
        /*0042*/ 	.short	(.L_17 - .L_16)
.L_16:
        /*0044*/ 	.word	0x00000000


	//----- nvinfo : EIATTR_CBANK_PARAM_SIZE
	.align		4
.L_17:
        /*0048*/ 	.byte	0x03, 0x19
        /*004a*/ 	.short	0x0010


	//----- nvinfo : EIATTR_PARAM_CBANK
	.align		4
        /*004c*/ 	.byte	0x04, 0x0a
        /*004e*/ 	.short	(.L_19 - .L_18)
	.align		4
.L_18:
        /*0050*/ 	.word	index@(.nv.constant0._Z3sumPim)
        /*0054*/ 	.short	0x0380
        /*0056*/ 	.short	0x0010


	//----- nvinfo : EIATTR_SW_WAR
	.align		4
.L_19:
        /*0058*/ 	.byte	0x04, 0x36
        /*005a*/ 	.short	(.L_21 - .L_20)
.L_20:
        /*005c*/ 	.word	0x00000008
.L_21:


//--------------------- .nv.callgraph             --------------------------
	.section	.nv.callgraph,"",@"SHT_CUDA_CALLGRAPH"
	.align	4
	.sectionentsize	8
	.align		4
        /*0000*/ 	.word	0x00000000
	.align		4
        /*0004*/ 	.word	0xffffffff
	.align		4
        /*0008*/ 	.word	0x00000000
	.align		4
        /*000c*/ 	.word	0xfffffffe
	.align		4
        /*0010*/ 	.word	0x00000000
	.align		4
        /*0014*/ 	.word	0xfffffffd
	.align		4
        /*0018*/ 	.word	0x00000000
	.align		4
        /*001c*/ 	.word	0xfffffffc


//--------------------- .text._Z3sumPim           --------------------------
	.section	.text._Z3sumPim,"ax",@progbits
	.align	128
        .global         _Z3sumPim
        .type           _Z3sumPim,@function
        .size           _Z3sumPim,(.L_x_9 - _Z3sumPim)
        .other          _Z3sumPim,@"STO_CUDA_ENTRY STV_DEFAULT"
_Z3sumPim:
.text._Z3sumPim:
[----:B------:R-:W-:Y:S01]  /*0000*/  LDC R1, c[0x0][0x37c] ;  /* 0x0000df00ff017b82 */ /* 0x000fe20000000800 */
[----:B------:R-:W0:Y:S07]  /*0010*/  LDCU UR4, c[0x0][0x360] ;  /* 0x00006c00ff0477ac */ /* 0x000e2e0008000800 */
[----:B------:R-:W0:Y:S01]  /*0020*/  LDC R0, c[0x0][0x370] ;  /* 0x0000dc00ff007b82 */ /* 0x000e220000000800 */
[----:B------:R-:W1:Y:S01]  /*0030*/  LDCU UR5, c[0x0][0x38c] ;  /* 0x00007180ff0577ac */ /* 0x000e620008000800 */
[----:B0-----:R-:W-:-:S04]  /*0040*/  IMAD R0, R0, UR4, RZ ;  /* 0x0000000400007c24 */ /* 0x001fc8000f8e02ff */
[----:B------:R-:W-:-:S05]  /*0050*/  IMAD.SHL.U32 R2, R0, 0x10, RZ ;  /* 0x0000001000027824 */ /* 0x000fca00078e00ff */
[----:B------:R-:W-:-:S04]  /*0060*/  SHF.R.S32.HI R3, RZ, 0x1f, R2 ;  /* 0x0000001fff037819 */ /* 0x000fc80000011402 */
[----:B-1----:R-:W-:-:S04]  /*0070*/  LOP3.LUT R4, R3, UR5, RZ, 0xfc, !PT ;  /* 0x0000000503047c12 */ /* 0x002fc8000f8efcff */
[----:B------:R-:W-:-:S13]  /*0080*/  ISETP.NE.U32.AND P0, PT, R4, RZ, PT ;  /* 0x000000ff0400720c */ /* 0x000fda0003f05070 */
[----:B------:R-:W-:Y:S05]  /*0090*/  @P0 BRA `(.L_x_0) ;  /* 0x0000000000540947 */ /* 0x000fea0003800000 */
[----:B------:R-:W0:Y:S01]  /*00a0*/  I2F.U32.RP R3, R2 ;  /* 0x0000000200037306 */ /* 0x000e220000209000 */
[----:B------:R-:W1:Y:S01]  /*00b0*/  LDCU UR5, c[0x0][0x388] ;  /* 0x00007100ff0577ac */ /* 0x000e620008000800 */
[----:B------:R-:W-:Y:S02]  /*00c0*/  IADD3 R7, PT, PT, RZ, -R2, RZ ;  /* 0x80000002ff077210 */ /* 0x000fe40007ffe0ff */
[----:B------:R-:W-:-:S04]  /*00d0*/  ISETP.NE.U32.AND P1, PT, R2, RZ, PT ;  /* 0x000000ff0200720c */ /* 0x000fc80003f25070 */
[----:B0-----:R-:W0:Y:S02]  /*00e0*/  MUFU.RCP R3, R3 ;  /* 0x0000000300037308 */ /* 0x001e240000001000 */
[----:B0-----:R-:W-:-:S06]  /*00f0*/  VIADD R4, R3, 0xffffffe ;  /* 0x0ffffffe03047836 */ /* 0x001fcc0000000000 */
[----:B------:R0:W2:Y:S02]  /*0100*/  F2I.FTZ.U32.TRUNC.NTZ R5, R4 ;  /* 0x0000000400057305 */ /* 0x0000a4000021f000 */
[----:B0-----:R-:W-:Y:S02]  /*0110*/  IMAD.MOV.U32 R4, RZ, RZ, RZ ;  /* 0x000000ffff047224 */ /* 0x001fe400078e00ff */
[----:B--2---:R-:W-:-:S04]  /*0120*/  IMAD R7, R7, R5, RZ ;  /* 0x0000000507077224 */ /* 0x004fc800078e02ff */
[----:B------:R-:W-:-:S06]  /*0130*/  IMAD.HI.U32 R5, R5, R7, R4 ;  /* 0x0000000705057227 */ /* 0x000fcc00078e0004 */
[----:B-1----:R-:W-:-:S04]  /*0140*/  IMAD.HI.U32 R5, R5, UR5, RZ ;  /* 0x0000000505057c27 */ /* 0x002fc8000f8e00ff */
[----:B------:R-:W-:-:S04]  /*0150*/  IMAD.MOV R5, RZ, RZ, -R5 ;  /* 0x000000ffff057224 */ /* 0x000fc800078e0a05 */
[----:B------:R-:W-:Y:S02]  /*0160*/  IMAD R3, R2, R5, UR5 ;  /* 0x0000000502037e24 */ /* 0x000fe4000f8e0205 */
[----:B------:R-:W-:-:S03]  /*0170*/  HFMA2 R5, -RZ, RZ, 0, 0 ;  /* 0x00000000ff057431 */ /* 0x000fc600000001ff */
[----:B------:R-:W-:-:S13]  /*0180*/  ISETP.GE.U32.AND P0, PT, R3, R2, PT ;  /* 0x000000020300720c */ /* 0x000fda0003f06070 */
[----:B------:R-:W-:-:S04]  /*0190*/  @P0 IADD3 R3, PT, PT, -R2, R3, RZ ;  /* 0x0000000302030210 */ /* 0x000fc80007ffe1ff */
[----:B------:R-:W-:-:S13]  /*01a0*/  ISETP.GE.U32.AND P0, PT, R3, R2, PT ;  /* 0x000000020300720c */ /* 0x000fda0003f06070 */
[----:B------:R-:W-:Y:S01]  /*01b0*/  @P0 IMAD.IADD R3, R3, 0x1, -R2 ;  /* 0x0000000103030824 */ /* 0x000fe200078e0a02 */
[----:B------:R-:W-:-:S05]  /*01c0*/  @!P1 LOP3.LUT R3, RZ, R2, RZ, 0x33, !PT ;  /* 0x00000002ff039212 */ /* 0x000fca00078e33ff */
[----:B------:R-:W-:Y:S01]  /*01d0*/  IMAD.MOV.U32 R4, RZ, RZ, R3 ;  /* 0x000000ffff047224 */ /* 0x000fe200078e0003 */
[----:B------:R-:W-:Y:S06]  /*01e0*/  BRA `(.L_x_1) ;  /* 0x0000000000107947 */ /* 0x000fec0003800000 */
.L_x_0:
[----:B------:R-:W-:-:S07]  /*01f0*/  MOV R4, 0x210 ;  /* 0x0000021000047802 */ /* 0x000fce0000000f00 */
[----:B------:R-:W-:Y:S05]  /*0200*/  CALL.REL.NOINC `($__internal_0_$__cuda_sm20_rem_u64) ;  /* 0x0000000400687944 */ /* 0x000fea0003c00000 */
[----:B------:R-:W-:Y:S02]  /*0210*/  IMAD.MOV.U32 R4, RZ, RZ, R2 ;  /* 0x000000ffff047224 */ /* 0x000fe400078e0002 */
[----:B------:R-:W-:-:S07]  /*0220*/  IMAD.MOV.U32 R5, RZ, RZ, R3 ;  /* 0x000000ffff057224 */ /* 0x000fce00078e0003 */
.L_x_1:
[----:B------:R-:W0:Y:S01]  /*0230*/  S2R R2, SR_CTAID.X ;  /* 0x0000000000027919 */ /* 0x000e220000002500 */
[----:B------:R-:W1:Y:S01]  /*0240*/  LDCU.64 UR8, c[0x0][0x388] ;  /* 0x00007100ff0877ac */ /* 0x000e620008000a00 */
[----:B------:R-:W-:Y:S01]  /*0250*/  BSSY.RECONVERGENT B0, `(.L_x_2) ;  /* 0x0000043000007945 */ /* 0x000fe20003800200 */
[----:B------:R-:W-:Y:S01]  /*0260*/  IMAD.MOV.U32 R8, RZ, RZ, RZ ;  /* 0x000000ffff087224 */ /* 0x000fe200078e00ff */
[----:B------:R-:W0:Y:S01]  /*0270*/  S2R R3, SR_TID.X ;  /* 0x0000000000037919 */ /* 0x000e220000002100 */
[----:B------:R-:W2:Y:S01]  /*0280*/  LDCU.64 UR10, c[0x0][0x380] ;  /* 0x00007000ff0a77ac */ /* 0x000ea20008000a00 */
[----:B------:R-:W3:Y:S01]  /*0290*/  LDCU.64 UR6, c[0x0][0x380] ;  /* 0x00007000ff0677ac */ /* 0x000ee20008000a00 */
[----:B0-----:R-:W-:Y:S01]  /*02a0*/  IMAD R2, R2, UR4, R3 ;  /* 0x0000000402027c24 */ /* 0x001fe2000f8e0203 */
[----:B-1----:R-:W-:Y:S01]  /*02b0*/  IADD3 R3, P0, PT, -R4, UR8, RZ ;  /* 0x0000000804037c10 */ /* 0x002fe2000ff1e1ff */
[----:B------:R-:W0:Y:S03]  /*02c0*/  LDCU.64 UR4, c[0x0][0x358] ;  /* 0x00006b00ff0477ac */ /* 0x000e260008000a00 */
[----:B------:R-:W-:-:S02]  /*02d0*/  IADD3.X R4, PT, PT, ~R5, UR9, RZ, P0, !PT ;  /* 0x0000000905047c10 */ /* 0x000fc400087fe5ff */
[----:B------:R-:W-:Y:S02]  /*02e0*/  SHF.R.S32.HI R7, RZ, 0x1f, R2 ;  /* 0x0000001fff077819 */ /* 0x000fe40000011402 */
[----:B------:R-:W-:Y:S02]  /*02f0*/  ISETP.GT.U32.AND P1, PT, R3, R2, PT ;  /* 0x000000020300720c */ /* 0x000fe40003f24070 */
[----:B------:R-:W-:Y:S02]  /*0300*/  IADD3 R5, P2, PT, R2, R3, RZ ;  /* 0x0000000302057210 */ /* 0x000fe40007f5e0ff */
[----:B------:R-:W-:Y:S02]  /*0310*/  ISETP.GT.U32.AND.EX P1, PT, R4, R7, PT, P1 ;  /* 0x000000070400720c */ /* 0x000fe40003f24110 */
[----:B------:R-:W-:Y:S02]  /*0320*/  ISETP.GE.U32.AND P0, PT, R5, UR8, PT ;  /* 0x0000000805007c0c */ /* 0x000fe4000bf06070 */
[----:B------:R-:W-:-:S04]  /*0330*/  IADD3.X R6, PT, PT, R7, R4, RZ, P2, !PT ;  /* 0x0000000407067210 */ /* 0x000fc800017fe4ff */
[----:B------:R-:W-:-:S05]  /*0340*/  ISETP.GE.U32.AND.EX P0, PT, R6, UR9, PT, P0 ;  /* 0x0000000906007c0c */ /* 0x000fca000bf06100 */
[----:B0-23--:R-:W-:Y:S08]  /*0350*/  @!P1 BRA `(.L_x_3) ;  /* 0x0000000000c89947 */ /* 0x00dff00003800000 */
[----:B------:R-:W-:Y:S01]  /*0360*/  IMAD.MOV.U32 R8, RZ, RZ, RZ ;  /* 0x000000ffff087224 */ /* 0x000fe200078e00ff */
[----:B------:R-:W-:Y:S01]  /*0370*/  MOV R20, R2 ;  /* 0x0000000200147202 */ /* 0x000fe20000000f00 */
[----:B------:R-:W-:-:S07]  /*0380*/  IMAD.MOV.U32 R9, RZ, RZ, R7 ;  /* 0x000000ffff097224 */ /* 0x000fce00078e0007 */
.L_x_4:
[----:B------:R-:W-:-:S04]  /*0390*/  LEA R24, P1, R20, UR6, 0x2 ;  /* 0x0000000614187c11 */ /* 0x000fc8000f8210ff */
[----:B------:R-:W-:-:S03]  /*03a0*/  LEA.HI.X R25, R20, UR7, R9, 0x2, P1 ;  /* 0x0000000714197c11 */ /* 0x000fc600088f1409 */
[----:B------:R-:W-:-:S03]  /*03b0*/  IMAD.WIDE R14, R0, 0x4, R24 ;  /* 0x00000004000e7825 */ /* 0x000fc600078e0218 */
[----:B------:R-:W2:Y:S04]  /*03c0*/  LDG.E R25, desc[UR4][R24.64] ;  /* 0x0000000418197981 */ /* 0x000ea8000c1e1900 */
[----:B------:R0:W2:Y:S02]  /*03d0*/  LDG.E R12, desc[UR4][R14.64] ;  /* 0x000000040e0c7981 */ /* 0x0000a4000c1e1900 */
[----:B0-----:R-:W-:-:S05]  /*03e0*/  IMAD.WIDE R14, R0, 0x4, R14 ;  /* 0x00000004000e7825 */ /* 0x001fca00078e020e */
[----:B------:R0:W3:Y:S01]  /*03f0*/  LDG.E R21, desc[UR4][R14.64] ;  /* 0x000000040e157981 */ /* 0x0000e2000c1e1900 */
[----:B------:R-:W-:-:S04]  /*0400*/  IMAD.WIDE R28, R0, 0x4, R14 ;  /* 0x00000004001c7825 */ /* 0x000fc800078e020e */
[C---:B------:R-:W-:Y:S02]  /*0410*/  IMAD.WIDE R26, R0.reuse, 0x4, R28 ;  /* 0x00000004001a7825 */ /* 0x040fe400078e021c */
[----:B------:R-:W3:Y:S02]  /*0420*/  LDG.E R28, desc[UR4][R28.64] ;  /* 0x000000041c1c7981 */ /* 0x000ee4000c1e1900 */
[C---:B------:R-:W-:Y:S02]  /*0430*/  IMAD.WIDE R16, R0.reuse, 0x4, R26 ;  /* 0x0000000400107825 */ /* 0x040fe400078e021a */
[----:B------:R-:W4:Y:S02]  /*0440*/  LDG.E R27, desc[UR4][R26.64] ;  /* 0x000000041a1b7981 */ /* 0x000f24000c1e1900 */
[----:B------:R-:W-:-:S04]  /*0450*/  IMAD.WIDE R22, R0, 0x4, R16 ;  /* 0x0000000400167825 */ /* 0x000fc800078e0210 */
[C---:B------:R-:W-:Y:S01]  /*0460*/  IMAD.WIDE R18, R0.reuse, 0x4, R22 ;  /* 0x0000000400127825 */ /* 0x040fe200078e0216 */
[----:B------:R1:W4:Y:S04]  /*0470*/  LDG.E R26, desc[UR4][R16.64] ;  /* 0x00000004101a7981 */ /* 0x000328000c1e1900 */
[----:B------:R5:W4:Y:S01]  /*0480*/  LDG.E R24, desc[UR4][R18.64] ;  /* 0x0000000412187981 */ /* 0x000b22000c1e1900 */
[----:B------:R-:W-:-:S05]  /*0490*/  IMAD.WIDE R10, R0, 0x4, R18 ;  /* 0x00000004000a7825 */ /* 0x000fca00078e0212 */
[----:B------:R-:W4:Y:S01]  /*04a0*/  LDG.E R29, desc[UR4][R10.64] ;  /* 0x000000040a1d7981 */ /* 0x000f22000c1e1900 */
[----:B--2---:R-:W-:Y:S01]  /*04b0*/  IADD3 R8, PT, PT, R12, R25, R8 ;  /* 0x000000190c087210 */ /* 0x004fe20007ffe008 */
[C---:B------:R-:W-:Y:S02]  /*04c0*/  IMAD.WIDE R12, R0.reuse, 0x4, R10 ;  /* 0x00000004000c7825 */ /* 0x040fe400078e020a */
[----:B------:R2:W4:Y:S02]  /*04d0*/  LDG.E R25, desc[UR4][R22.64] ;  /* 0x0000000416197981 */ /* 0x000524000c1e1900 */
[C---:B0-----:R-:W-:Y:S02]  /*04e0*/  IMAD.WIDE R14, R0.reuse, 0x4, R12 ;  /* 0x00000004000e7825 */ /* 0x041fe400078e020c */
[----:B------:R-:W4:Y:S02]  /*04f0*/  LDG.E R12, desc[UR4][R12.64] ;  /* 0x000000040c0c7981 */ /* 0x000f24000c1e1900 */
[----:B-1----:R-:W-:-:S04]  /*0500*/  IMAD.WIDE R16, R0, 0x4, R14 ;  /* 0x0000000400107825 */ /* 0x002fc800078e020e */
[C---:B-----5:R-:W-:Y:S01]  /*0510*/  IMAD.WIDE R18, R0.reuse, 0x4, R16 ;  /* 0x0000000400127825 */ /* 0x060fe200078e0210 */
[----:B------:R0:W5:Y:S04]  /*0520*/  LDG.E R13, desc[UR4][R14.64] ;  /* 0x000000040e0d7981 */ /* 0x000168000c1e1900 */
[----:B------:R-:W5:Y:S01]  /*0530*/  LDG.E R16, desc[UR4][R16.64] ;  /* 0x0000000410107981 */ /* 0x000f62000c1e1900 */
[----:B--2---:R-:W-:-:S03]  /*0540*/  IMAD.WIDE R22, R0, 0x4, R18 ;  /* 0x0000000400167825 */ /* 0x004fc600078e0212 */
[----:B------:R-:W2:Y:S01]  /*0550*/  LDG.E R18, desc[UR4][R18.64] ;  /* 0x0000000412127981 */ /* 0x000ea2000c1e1900 */
[----:B------:R-:W-:-:S03]  /*0560*/  IMAD.WIDE R10, R0, 0x4, R22 ;  /* 0x00000004000a7825 */ /* 0x000fc600078e0216 */
[----:B------:R-:W2:Y:S01]  /*0570*/  LDG.E R23, desc[UR4][R22.64] ;  /* 0x0000000416177981 */ /* 0x000ea2000c1e1900 */
[----:B0-----:R-:W-:-:S03]  /*0580*/  IMAD.WIDE R14, R0, 0x4, R10 ;  /* 0x00000004000e7825 */ /* 0x001fc600078e020a */
[----:B------:R-:W2:Y:S04]  /*0590*/  LDG.E R10, desc[UR4][R10.64] ;  /* 0x000000040a0a7981 */ /* 0x000ea8000c1e1900 */
[----:B------:R-:W2:Y:S01]  /*05a0*/  LDG.E R15, desc[UR4][R14.64] ;  /* 0x000000040e0f7981 */ /* 0x000ea2000c1e1900 */
[----:B---3--:R-:W-:-:S04]  /*05b0*/  IADD3 R8, PT, PT, R28, R21, R8 ;  /* 0x000000151c087210 */ /* 0x008fc80007ffe008 */
[----:B----4-:R-:W-:-:S04]  /*05c0*/  IADD3 R8, PT, PT, R26, R27, R8 ;  /* 0x0000001b1a087210 */ /* 0x010fc80007ffe008 */
[----:B------:R-:W-:Y:S01]  /*05d0*/  IADD3 R24, PT, PT, R24, R25, R8 ;  /* 0x0000001918187210 */ /* 0x000fe20007ffe008 */
[----:B------:R-:W-:-:S04]  /*05e0*/  IMAD.MOV.U32 R8, RZ, RZ, R20 ;  /* 0x000000ffff087224 */ /* 0x000fc800078e0014 */
[----:B------:R-:W-:-:S03]  /*05f0*/  IMAD.WIDE R8, R0, 0x10, R8 ;  /* 0x0000001000087825 */ /* 0x000fc600078e0208 */
[----:B------:R-:W-:-:S04]  /*0600*/  ISETP.GE.U32.AND P1, PT, R8, R3, PT ;  /* 0x000000030800720c */ /* 0x000fc80003f26070 */
[----:B------:R-:W-:Y:S02]  /*0610*/  ISETP.GE.U32.AND.EX P1, PT, R9, R4, PT, P1 ;  /* 0x000000040900720c */ /* 0x000fe40003f26110 */
[----:B------:R-:W-:-:S04]  /*0620*/  IADD3 R12, PT, PT, R12, R29, R24 ;  /* 0x0000001d0c0c7210 */ /* 0x000fc80007ffe018 */
[----:B-----5:R-:W-:Y:S02]  /*0630*/  IADD3 R12, PT, PT, R16, R13, R12 ;  /* 0x0000000d100c7210 */ /* 0x020fe40007ffe00c */
[----:B------:R-:W-:Y:S02]  /*0640*/  MOV R20, R8 ;  /* 0x0000000800147202 */ /* 0x000fe40000000f00 */
[----:B--2---:R-:W-:-:S04]  /*0650*/  IADD3 R12, PT, PT, R23, R18, R12 ;  /* 0x00000012170c7210 */ /* 0x004fc80007ffe00c */
[----:B------:R-:W-:Y:S01]  /*0660*/  IADD3 R8, PT, PT, R15, R10, R12 ;  /* 0x0000000a0f087210 */ /* 0x000fe20007ffe00c */
[----:B------:R-:W-:Y:S06]  /*0670*/  @!P1 BRA `(.L_x_4) ;  /* 0xfffffffc00449947 */ /* 0x000fec000383ffff */
.L_x_3:
[----:B------:R-:W-:Y:S05]  /*0680*/  BSYNC.RECONVERGENT B0 ;  /* 0x0000000000007941 */ /* 0x000fea0003800200 */
.L_x_2:
[----:B------:R-:W-:Y:S04]  /*0690*/  BSSY.RECONVERGENT B0, `(.L_x_5) ;  /* 0x000000c000007945 */ /* 0x000fe80003800200 */
[----:B------:R-:W-:Y:S05]  /*06a0*/  @P0 BRA `(.L_x_6) ;  /* 0x0000000000280947 */ /* 0x000fea0003800000 */
[----:B------:R-:W-:-:S07]  /*06b0*/  IMAD.MOV.U32 R3, RZ, RZ, R5 ;  /* 0x000000ffff037224 */ /* 0x000fce00078e0005 */
.L_x_7:
[----:B------:R-:W-:-:S04]  /*06c0*/  LEA R4, P0, R3, UR10, 0x2 ;  /* 0x0000000a03047c11 */ /* 0x000fc8000f8010ff */
[----:B------:R-:W-:-:S06]  /*06d0*/  LEA.HI.X R5, R3, UR11, R6, 0x2, P0 ;  /* 0x0000000b03057c11 */ /* 0x000fcc00080f1406 */
[----:B------:R-:W2:Y:S01]  /*06e0*/  LDG.E R5, desc[UR4][R4.64] ;  /* 0x0000000404057981 */ /* 0x000ea2000c1e1900 */
[----:B------:R-:W-:-:S04]  /*06f0*/  IADD3 R3, P0, PT, R0, R3, RZ ;  /* 0x0000000300037210 */ /* 0x000fc80007f1e0ff */
[----:B------:R-:W-:Y:S02]  /*0700*/  LEA.HI.X.SX32 R6, R0, R6, 0x1, P0 ;  /* 0x0000000600067211 */ /* 0x000fe400000f0eff */
[----:B------:R-:W-:-:S04]  /*0710*/  ISETP.GE.U32.AND P0, PT, R3, UR8, PT ;  /* 0x0000000803007c0c */ /* 0x000fc8000bf06070 */
[----:B------:R-:W-:Y:S01]  /*0720*/  ISETP.GE.U32.AND.EX P0, PT, R6, UR9, PT, P0 ;  /* 0x0000000906007c0c */ /* 0x000fe2000bf06100 */
[----:B--2---:R-:W-:-:S12]  /*0730*/  IMAD.IADD R8, R5, 0x1, R8 ;  /* 0x0000000105087824 */ /* 0x004fd800078e0208 */
[----:B------:R-:W-:Y:S05]  /*0740*/  @!P0 BRA `(.L_x_7) ;  /* 0xfffffffc00dc8947 */ /* 0x000fea000383ffff */
.L_x_6:
[----:B------:R-:W-:Y:S05]  /*0750*/  BSYNC.RECONVERGENT B0 ;  /* 0x0000000000007941 */ /* 0x000fea0003800200 */
.L_x_5:
[----:B------:R-:W0:Y:S02]  /*0760*/  LDCU.64 UR6, c[0x0][0x380] ;  /* 0x00007000ff0677ac */ /* 0x000e240008000a00 */
[----:B0-----:R-:W-:-:S04]  /*0770*/  LEA R4, P0, R2, UR6, 0x2 ;  /* 0x0000000602047c11 */ /* 0x001fc8000f8010ff */
[----:B------:R-:W-:-:S05]  /*0780*/  LEA.HI.X R5, R2, UR7, R7, 0x2, P0 ;  /* 0x0000000702057c11 */ /* 0x000fca00080f1407 */
[----:B------:R-:W-:Y:S01]  /*0790*/  STG.E desc[UR4][R4.64], R8 ;  /* 0x0000000804007986 */ /* 0x000fe2000c101904 */
[----:B------:R-:W-:Y:S05]  /*07a0*/  EXIT ;  /* 0x000000000000794d */ /* 0x000fea0003800000 */
        .weak           $__internal_0_$__cuda_sm20_rem_u64
        .type           $__internal_0_$__cuda_sm20_rem_u64,@function
        .size           $__internal_0_$__cuda_sm20_rem_u64,(.L_x_9 - $__internal_0_$__cuda_sm20_rem_u64)
$__internal_0_$__cuda_sm20_rem_u64:
[----:B------:R-:W0:Y:S08]  /*07b0*/  I2F.U64.RP R5, R2 ;  /* 0x0000000200057312 */ /* 0x000e300000309000 */
[----:B0-----:R-:W0:Y:S02]  /*07c0*/  MUFU.RCP R5, R5 ;  /* 0x0000000500057308 */ /* 0x001e240000001000 */
[----:B0-----:R-:W-:-:S06]  /*07d0*/  IADD3 R6, PT, PT, R5, 0x1ffffffe, RZ ;  /* 0x1ffffffe05067810 */ /* 0x001fcc0007ffe0ff */
[----:B------:R-:W0:Y:S02]  /*07e0*/  F2I.U64.TRUNC R6, R6 ;  /* 0x0000000600067311 */ /* 0x000e24000020d800 */
[----:B0-----:R-:W-:-:S04]  /*07f0*/  IMAD.WIDE.U32 R8, R6, R2, RZ ;  /* 0x0000000206087225 */ /* 0x001fc800078e00ff */
[----:B------:R-:W-:Y:S01]  /*0800*/  IMAD R9, R6, R3, R9 ;  /* 0x0000000306097224 */ /* 0x000fe200078e0209 */
[----:B------:R-:W-:-:S03]  /*0810*/  IADD3 R11, P0, PT, RZ, -R8, RZ ;  /* 0x80000008ff0b7210 */ /* 0x000fc60007f1e0ff */
[----:B------:R-:W-:Y:S02]  /*0820*/  IMAD R9, R7, R2, R9 ;  /* 0x0000000207097224 */ /* 0x000fe400078e0209 */
[----:B------:R-:W-:-:S04]  /*0830*/  IMAD.HI.U32 R8, R6, R11, RZ ;  /* 0x0000000b06087227 */ /* 0x000fc800078e00ff */
[----:B------:R-:W-:Y:S02]  /*0840*/  IMAD.X R13, RZ, RZ, ~R9, P0 ;  /* 0x000000ffff0d7224 */ /* 0x000fe400000e0e09 */
[----:B------:R-:W-:Y:S02]  /*0850*/  IMAD.MOV.U32 R9, RZ, RZ, R6 ;  /* 0x000000ffff097224 */ /* 0x000fe400078e0006 */
[-C--:B------:R-:W-:Y:S02]  /*0860*/  IMAD R15, R7, R13.reuse, RZ ;  /* 0x0000000d070f7224 */ /* 0x080fe400078e02ff */
[----:B------:R-:W-:-:S04]  /*0870*/  IMAD.WIDE.U32 R8, P0, R6, R13, R8 ;  /* 0x0000000d06087225 */ /* 0x000fc80007800008 */
[----:B------:R-:W-:-:S04]  /*0880*/  IMAD.HI.U32 R5, R7, R13, RZ ;  /* 0x0000000d07057227 */ /* 0x000fc800078e00ff */
[----:B------:R-:W-:Y:S01]  /*0890*/  IMAD.HI.U32 R8, P1, R7, R11, R8 ;  /* 0x0000000b07087227 */ /* 0x000fe20007820008 */
[----:B------:R-:W-:-:S04]  /*08a0*/  IADD3.X R5, PT, PT, R5, R7, RZ, P0, !PT ;  /* 0x0000000705057210 */ /* 0x000fc800007fe4ff */
[----:B------:R-:W-:-:S04]  /*08b0*/  IADD3 R9, P2, PT, R15, R8, RZ ;  /* 0x000000080f097210 */ /* 0x000fc80007f5e0ff */
[----:B------:R-:W-:Y:S01]  /*08c0*/  IADD3.X R5, PT, PT, RZ, RZ, R5, P2, P1 ;  /* 0x000000ffff057210 */ /* 0x000fe200017e2405 */
[----:B------:R-:W-:-:S04]  /*08d0*/  IMAD.WIDE.U32 R6, R9, R2, RZ ;  /* 0x0000000209067225 */ /* 0x000fc800078e00ff */
[----:B------:R-:W-:Y:S01]  /*08e0*/  IMAD R7, R9, R3, R7 ;  /* 0x0000000309077224 */ /* 0x000fe200078e0207 */
[----:B------:R-:W-:-:S03]  /*08f0*/  IADD3 R11, P0, PT, RZ, -R6, RZ ;  /* 0x80000006ff0b7210 */ /* 0x000fc60007f1e0ff */
[----:B------:R-:W-:Y:S02]  /*0900*/  IMAD R10, R5, R2, R7 ;  /* 0x00000002050a7224 */ /* 0x000fe400078e0207 */
[----:B------:R-:W0:Y:S01]  /*0910*/  LDC.64 R6, c[0x0][0x388] ;  /* 0x0000e200ff067b82 */ /* 0x000e220000000a00 */
[----:B------:R-:W-:-:S04]  /*0920*/  IMAD.HI.U32 R8, R9, R11, RZ ;  /* 0x0000000b09087227 */ /* 0x000fc800078e00ff */
[----:B------:R-:W-:-:S04]  /*0930*/  IMAD.X R10, RZ, RZ, ~R10, P0 ;  /* 0x000000ffff0a7224 */ /* 0x000fc800000e0e0a */
[----:B------:R-:W-:-:S04]  /*0940*/  IMAD.WIDE.U32 R8, P0, R9, R10, R8 ;  /* 0x0000000a09087225 */ /* 0x000fc80007800008 */
[C---:B------:R-:W-:Y:S02]  /*0950*/  IMAD R13, R5.reuse, R10, RZ ;  /* 0x0000000a050d7224 */ /* 0x040fe400078e02ff */
[----:B------:R-:W-:-:S04]  /*0960*/  IMAD.HI.U32 R8, P1, R5, R11, R8 ;  /* 0x0000000b05087227 */ /* 0x000fc80007820008 */
[----:B------:R-:W-:Y:S02]  /*0970*/  HFMA2 R9, -RZ, RZ, 0, 0 ;  /* 0x00000000ff097431 */ /* 0x000fe400000001ff */
[----:B------:R-:W-:Y:S01]  /*0980*/  IMAD.HI.U32 R10, R5, R10, RZ ;  /* 0x0000000a050a7227 */ /* 0x000fe200078e00ff */
[----:B------:R-:W-:-:S03]  /*0990*/  IADD3 R11, P2, PT, R13, R8, RZ ;  /* 0x000000080d0b7210 */ /* 0x000fc60007f5e0ff */
[----:B------:R-:W-:Y:S02]  /*09a0*/  IMAD.X R5, R10, 0x1, R5, P0 ;  /* 0x000000010a057824 */ /* 0x000fe400000e0605 */
[----:B0-----:R-:W-:-:S03]  /*09b0*/  IMAD.HI.U32 R8, R11, R6, RZ ;  /* 0x000000060b087227 */ /* 0x001fc600078e00ff */
[----:B------:R-:W-:Y:S01]  /*09c0*/  IADD3.X R5, PT, PT, RZ, RZ, R5, P2, P1 ;  /* 0x000000ffff057210 */ /* 0x000fe200017e2405 */
[----:B------:R-:W-:-:S04]  /*09d0*/  IMAD.WIDE.U32 R8, R11, R7, R8 ;  /* 0x000000070b087225 */ /* 0x000fc800078e0008 */
[C---:B------:R-:W-:Y:S02]  /*09e0*/  IMAD R11, R5.reuse, R7, RZ ;  /* 0x00000007050b7224 */ /* 0x040fe400078e02ff */
[----:B------:R-:W-:-:S04]  /*09f0*/  IMAD.HI.U32 R8, P0, R5, R6, R8 ;  /* 0x0000000605087227 */ /* 0x000fc80007800008 */
[----:B------:R-:W-:Y:S01]  /*0a00*/  IMAD.HI.U32 R5, R5, R7, RZ ;  /* 0x0000000705057227 */ /* 0x000fe200078e00ff */
[----:B------:R-:W-:-:S03]  /*0a10*/  IADD3 R11, P1, PT, R11, R8, RZ ;  /* 0x000000080b0b7210 */ /* 0x000fc60007f3e0ff */
[----:B------:R-:W-:Y:S02]  /*0a20*/  IMAD.X R5, RZ, RZ, R5, P0 ;  /* 0x000000ffff057224 */ /* 0x000fe400000e0605 */
[----:B------:R-:W-:-:S03]  /*0a30*/  IMAD.WIDE.U32 R8, R11, R2, RZ ;  /* 0x000000020b087225 */ /* 0x000fc600078e00ff */
[----:B------:R-:W-:Y:S01]  /*0a40*/  IADD3.X R5, PT, PT, RZ, R5, RZ, P1, !PT ;  /* 0x00000005ff057210 */ /* 0x000fe20000ffe4ff */
[----:B------:R-:W-:Y:S01]  /*0a50*/  IMAD R11, R11, R3, R9 ;  /* 0x000000030b0b7224 */ /* 0x000fe200078e0209 */
[----:B------:R-:W-:-:S03]  /*0a60*/  IADD3 R9, P1, PT, -R8, R6, RZ ;  /* 0x0000000608097210 */ /* 0x000fc60007f3e1ff */
[-C--:B------:R-:W-:Y:S01]  /*0a70*/  IMAD R6, R5, R2.reuse, R11 ;  /* 0x0000000205067224 */ /* 0x080fe200078e020b */
[----:B------:R-:W-:-:S03]  /*0a80*/  ISETP.GE.U32.AND P0, PT, R9, R2, PT ;  /* 0x000000020900720c */ /* 0x000fc60003f06070 */
[----:B------:R-:W-:Y:S01]  /*0a90*/  IMAD.X R6, R7, 0x1, ~R6, P1 ;  /* 0x0000000107067824 */ /* 0x000fe200008e0e06 */
[----:B------:R-:W-:-:S04]  /*0aa0*/  IADD3 R7, P1, PT, -R2, R9, RZ ;  /* 0x0000000902077210 */ /* 0x000fc80007f3e1ff */
[----:B------:R-:W-:Y:S02]  /*0ab0*/  ISETP.GE.U32.AND.EX P0, PT, R6, R3, PT, P0 ;  /* 0x000000030600720c */ /* 0x000fe40003f06100 */
[-C--:B------:R-:W-:Y:S02]  /*0ac0*/  IADD3.X R8, PT, PT, ~R3, R6.reuse, RZ, P1, !PT ;  /* 0x0000000603087210 */ /* 0x080fe40000ffe5ff */
[----:B------:R-:W-:Y:S02]  /*0ad0*/  SEL R7, R7, R9, P0 ;  /* 0x0000000907077207 */ /* 0x000fe40000000000 */
[----:B------:R-:W-:Y:S02]  /*0ae0*/  SEL R8, R8, R6, P0 ;  /* 0x0000000608087207 */ /* 0x000fe40000000000 */
[----:B------:R-:W-:Y:S02]  /*0af0*/  ISETP.GE.U32.AND P0, PT, R7, R2, PT ;  /* 0x000000020700720c */ /* 0x000fe40003f06070 */
[----:B------:R-:W-:-:S02]  /*0b00*/  IADD3 R5, P2, PT, -R2, R7, RZ ;  /* 0x0000000702057210 */ /* 0x000fc40007f5e1ff */
[----:B------:R-:W-:Y:S02]  /*0b10*/  ISETP.GE.U32.AND.EX P0, PT, R8, R3, PT, P0 ;  /* 0x000000030800720c */ /* 0x000fe40003f06100 */
[----:B------:R-:W-:Y:S01]  /*0b20*/  ISETP.NE.U32.AND P1, PT, R2, RZ, PT ;  /* 0x000000ff0200720c */ /* 0x000fe20003f25070 */
[----:B------:R-:W-:Y:S01]  /*0b30*/  IMAD.X R6, R8, 0x1, ~R3, P2 ;  /* 0x0000000108067824 */ /* 0x000fe200010e0e03 */
[----:B------:R-:W-:Y:S02]  /*0b40*/  SEL R2, R5, R7, P0 ;  /* 0x0000000705027207 */ /* 0x000fe40000000000 */
[----:B------:R-:W-:Y:S02]  /*0b50*/  MOV R5, 0x0 ;  /* 0x0000000000057802 */ /* 0x000fe40000000f00 */
[----:B------:R-:W-:Y:S02]  /*0b60*/  ISETP.NE.AND.EX P1, PT, R3, RZ, PT, P1 ;  /* 0x000000ff0300720c */ /* 0x000fe40003f25310 */
[----:B------:R-:W-:-:S02]  /*0b70*/  SEL R3, R6, R8, P0 ;  /* 0x0000000806037207 */ /* 0x000fc40000000000 */
[----:B------:R-:W-:Y:S02]  /*0b80*/  SEL R2, R2, 0xffffffff, P1 ;  /* 0xffffffff02027807 */ /* 0x000fe40000800000 */
[----:B------:R-:W-:Y:S01]  /*0b90*/  SEL R3, R3, 0xffffffff, P1 ;  /* 0xffffffff03037807 */ /* 0x000fe20000800000 */
[----:B------:R-:W-:Y:S06]  /*0ba0*/  RET.REL.NODEC R4 `(_Z3sumPim) ;  /* 0xfffffff404147950 */ /* 0x000fec0003c3ffff */
.L_x_8:
[----:B------:R-:W-:-:S00]  /*0bb0*/  BRA `(.L_x_8) ;  /* 0xfffffffc00fc7947 */ /* 0x000fc0000383ffff */
[----:B------:R-:W-:-:S00]  /*0bc0*/  NOP ;  /* 0x0000000000007918 */ /* 0x000fc00000000000 */
        /* <DEDUP_REMOVED lines=11> */
.L_x_9:


//--------------------- .nv.shared.reserved.0     --------------------------
	.section	.nv.shared.reserved.0,"aw",@nobits
	.weak		__nv_reservedSMEM_offset_0_alias
	.size		__nv_reservedSMEM_offset_0_alias, 0, 64
	.other		__nv_reservedSMEM_offset_0_alias,@"STO_CUDA_RESERVED_SHARED STV_DEFAULT"
__nv_reservedSMEM_offset_0_alias:
	.zero		0
	.zero		64


//--------------------- .nv.constant0._Z3sumPim   --------------------------
	.section	.nv.constant0._Z3sumPim,"a",@progbits
	.sectionflags	@""
	.align	4
.nv.constant0._Z3sumPim:
	.zero		912


//--------------------- SYMBOLS --------------------------

	.type		.nv.reservedSmem.offset0,@object
	.size		.nv.reservedSmem.offset0,0x4
